	.headerflags	@"EF_CUDA_TEXMODE_UNIFIED EF_CUDA_64BIT_ADDRESS EF_CUDA_ACCELERATORS EF_CUDA_SM90 EF_CUDA_VIRTUAL_SM(EF_CUDA_SM90)"
	.elftype	@"ET_EXEC"


//--------------------- .nv.info                  --------------------------
	.section	.nv.info,"",@"SHT_CUDA_INFO"
	.align	4


	//----- nvinfo : EIATTR_REGCOUNT
	.align		4
        /*0000*/ 	.byte	0x04, 0x2f
        /*0002*/ 	.short	(.L_3 - .L_2)
	.align		4
.L_2:
        /*0004*/ 	.word	index@(triton_poi_fused__native_batch_norm_legit_no_training_99)
        /*0008*/ 	.word	0x00000016


	//----- nvinfo : EIATTR_MIN_STACK_SIZE
	.align		4
.L_3:
        /*000c*/ 	.byte	0x04, 0x12
        /*000e*/ 	.short	(.L_5 - .L_4)
	.align		4
.L_4:
        /*0010*/ 	.word	index@(triton_poi_fused__native_batch_norm_legit_no_training_99)
        /*0014*/ 	.word	0x00000000


	//----- nvinfo : EIATTR_FRAME_SIZE
	.align		4
.L_5:
        /*0018*/ 	.byte	0x04, 0x11
        /*001a*/ 	.short	(.L_7 - .L_6)
	.align		4
.L_6:
        /*001c*/ 	.word	index@(triton_poi_fused__native_batch_norm_legit_no_training_99)
        /*0020*/ 	.word	0x00000000


	//----- nvinfo : EIATTR_MIN_STACK_SIZE
	.align		4
.L_7:
        /*0024*/ 	.byte	0x04, 0x12
        /*0026*/ 	.short	(.L_9 - .L_8)
	.align		4
.L_8:
        /*0028*/ 	.word	index@(triton_poi_fused__native_batch_norm_legit_no_training_99)
        /*002c*/ 	.word	0x00000000
.L_9:


//--------------------- .nv.info.triton_poi_fused__native_batch_norm_legit_no_training_99 --------------------------
	.section	.nv.info.triton_poi_fused__native_batch_norm_legit_no_training_99,"",@"SHT_CUDA_INFO"
	.sectionflags	@""
	.align	4


	//----- nvinfo : EIATTR_CUDA_API_VERSION
	.align		4
        /*0000*/ 	.byte	0x04, 0x37
        /*0002*/ 	.short	(.L_11 - .L_10)
.L_10:
        /*0004*/ 	.word	0x0000007c


	//----- nvinfo : EIATTR_KPARAM_INFO
	.align		4
.L_11:
        /*0008*/ 	.byte	0x04, 0x17
        /*000a*/ 	.short	(.L_13 - .L_12)
.L_12:
        /*000c*/ 	.word	0x00000000
        /*0010*/ 	.short	0x0006
        /*0012*/ 	.short	0x0030
        /*0014*/ 	.byte	0x00, 0xf0, 0x11, 0x00


	//----- nvinfo : EIATTR_KPARAM_INFO
	.align		4
.L_13:
        /*0018*/ 	.byte	0x04, 0x17
        /*001a*/ 	.short	(.L_15 - .L_14)
.L_14:
        /*001c*/ 	.word	0x00000000
        /*0020*/ 	.short	0x0005
        /*0022*/ 	.short	0x0028
        /*0024*/ 	.byte	0x00, 0xf4, 0x21, 0x00


	//----- nvinfo : EIATTR_KPARAM_INFO
	.align		4
.L_15:
        /*0028*/ 	.byte	0x04, 0x17
        /*002a*/ 	.short	(.L_17 - .L_16)
.L_16:
        /*002c*/ 	.word	0x00000000
        /*0030*/ 	.short	0x0004
        /*0032*/ 	.short	0x0020
        /*0034*/ 	.byte	0x00, 0xf4, 0x21, 0x00


	//----- nvinfo : EIATTR_KPARAM_INFO
	.align		4
.L_17:
        /*0038*/ 	.byte	0x04, 0x17
        /*003a*/ 	.short	(.L_19 - .L_18)
.L_18:
        /*003c*/ 	.word	0x00000000
        /*0040*/ 	.short	0x0003
        /*0042*/ 	.short	0x0018
        /*0044*/ 	.byte	0x00, 0xf4, 0x21, 0x00


	//----- nvinfo : EIATTR_KPARAM_INFO
	.align		4
.L_19:
        /*0048*/ 	.byte	0x04, 0x17
        /*004a*/ 	.short	(.L_21 - .L_20)
.L_20:
        /*004c*/ 	.word	0x00000000
        /*0050*/ 	.short	0x0002
        /*0052*/ 	.short	0x0010
        /*0054*/ 	.byte	0x00, 0xf4, 0x21, 0x00


	//----- nvinfo : EIATTR_KPARAM_INFO
	.align		4
.L_21:
        /*0058*/ 	.byte	0x04, 0x17
        /*005a*/ 	.short	(.L_23 - .L_22)
.L_22:
        /*005c*/ 	.word	0x00000000
        /*0060*/ 	.short	0x0001
        /*0062*/ 	.short	0x0008
        /*0064*/ 	.byte	0x00, 0xf4, 0x21, 0x00


	//----- nvinfo : EIATTR_KPARAM_INFO
	.align		4
.L_23:
        /*0068*/ 	.byte	0x04, 0x17
        /*006a*/ 	.short	(.L_25 - .L_24)
.L_24:
        /*006c*/ 	.word	0x00000000
        /*0070*/ 	.short	0x0000
        /*0072*/ 	.short	0x0000
        /*0074*/ 	.byte	0x00, 0xf4, 0x21, 0x00


	//----- nvinfo : EIATTR_SPARSE_MMA_MASK
	.align		4
.L_25:
        /*0078*/ 	.byte	0x03, 0x50
        /*007a*/ 	.short	0x0000


	//----- nvinfo : EIATTR_MAXREG_COUNT
	.align		4
        /*007c*/ 	.byte	0x03, 0x1b
        /*007e*/ 	.short	0x00ff


	//----- nvinfo : EIATTR_EXIT_INSTR_OFFSETS
	.align		4
        /*0080*/ 	.byte	0x04, 0x1c
        /*0082*/ 	.short	(.L_27 - .L_26)


	//   ....[0]....
.L_26:
        /*0084*/ 	.word	0x000003e0


	//   ....[1]....
        /*0088*/ 	.word	0x00000400


	//----- nvinfo : EIATTR_REQNTID
	.align		4
.L_27:
        /*008c*/ 	.byte	0x04, 0x10
        /*008e*/ 	.short	(.L_29 - .L_28)
.L_28:
        /*0090*/ 	.word	0x00000080
        /*0094*/ 	.word	0x00000001
        /*0098*/ 	.word	0x00000001


	//----- nvinfo : EIATTR_CBANK_PARAM_SIZE
	.align		4
.L_29:
        /*009c*/ 	.byte	0x03, 0x19
        /*009e*/ 	.short	0x0034


	//----- nvinfo : EIATTR_PARAM_CBANK
	.align		4
        /*00a0*/ 	.byte	0x04, 0x0a
        /*00a2*/ 	.short	(.L_31 - .L_30)
	.align		4
.L_30:
        /*00a4*/ 	.word	index@(.nv.constant0.triton_poi_fused__native_batch_norm_legit_no_training_99)
        /*00a8*/ 	.short	0x0210
        /*00aa*/ 	.short	0x0034


	//----- nvinfo : EIATTR_SW_WAR
	.align		4
.L_31:
        /*00ac*/ 	.byte	0x04, 0x36
        /*00ae*/ 	.short	(.L_33 - .L_32)
.L_32:
        /*00b0*/ 	.word	0x00000008
.L_33:


//--------------------- .nv.callgraph             --------------------------
	.section	.nv.callgraph,"",@"SHT_CUDA_CALLGRAPH"
	.align	4
	.sectionentsize	8
	.align		4
        /*0000*/ 	.word	0x00000000
	.align		4
        /*0004*/ 	.word	0xffffffff
	.align		4
        /*0008*/ 	.word	0x00000000
	.align		4
        /*000c*/ 	.word	0xfffffffe
	.align		4
        /*0010*/ 	.word	0x00000000
	.align		4
        /*0014*/ 	.word	0xfffffffd
	.align		4
        /*0018*/ 	.word	0x00000000
	.align		4
        /*001c*/ 	.word	0xfffffffc


//--------------------- .nv.constant4             --------------------------
	.section	.nv.constant4,"a",@progbits
	.align	8
	.align		8
.nv.constant4:
        /*0000*/ 	.dword	_$_str
	.align		8
        /*0008*/ 	.dword	_$_str_$_2


//--------------------- .text.triton_poi_fused__native_batch_norm_legit_no_training_99 --------------------------
	.section	.text.triton_poi_fused__native_batch_norm_legit_no_training_99,"ax",@progbits
	.align	128
        .global         triton_poi_fused__native_batch_norm_legit_no_training_99
        .type           triton_poi_fused__native_batch_norm_legit_no_training_99,@function
        .size           triton_poi_fused__native_batch_norm_legit_no_training_99,(.L_x_1 - triton_poi_fused__native_batch_norm_legit_no_training_99)
        .other          triton_poi_fused__native_batch_norm_legit_no_training_99,@"STO_CUDA_ENTRY STV_DEFAULT"
triton_poi_fused__native_batch_norm_legit_no_training_99:
.text.triton_poi_fused__native_batch_norm_legit_no_training_99:
[----:B------:R-:W0:Y:S01]  /*0000*/  LDC R1, c[0x0][0x28] ;  /* 0x00000a00ff017b82 */ /* 0x000e220000000800 */
[----:B------:R-:W1:Y:S07]  /*0010*/  S2R R0, SR_TID.X ;  /* 0x0000000000007919 */ /* 0x000e6e0000002100 */
[----:B------:R-:W2:Y:S01]  /*0020*/  LDC.64 R8, c[0x0][0x220] ;  /* 0x00008800ff087b82 */ /* 0x000ea20000000a00 */
[----:B------:R-:W-:Y:S01]  /*0030*/  ULDC.64 UR4, c[0x0][0x208] ;  /* 0x0000820000047ab9 */ /* 0x000fe20000000a00 */
[----:B------:R-:W3:Y:S06]  /*0040*/  S2R R5, SR_CTAID.X ;  /* 0x0000000000057919 */ /* 0x000eec0000002500 */
[----:B------:R-:W4:Y:S08]  /*0050*/  LDC.64 R12, c[0x0][0x210] ;  /* 0x00008400ff0c7b82 */ /* 0x000f300000000a00 */
[----:B------:R-:W5:Y:S08]  /*0060*/  LDC.64 R14, c[0x0][0x218] ;  /* 0x00008600ff0e7b82 */ /* 0x000f700000000a00 */
[----:B------:R-:W5:Y:S01]  /*0070*/  LDC.64 R16, c[0x0][0x228] ;  /* 0x00008a00ff107b82 */ /* 0x000f620000000a00 */
[----:B-1----:R-:W-:-:S07]  /*0080*/  SHF.L.U32 R0, R0, 0x1, RZ ;  /* 0x0000000100007819 */ /* 0x002fce00000006ff */
[----:B------:R-:W1:Y:S01]  /*0090*/  LDC.64 R18, c[0x0][0x230] ;  /* 0x00008c00ff127b82 */ /* 0x000e620000000a00 */
[----:B---3--:R-:W-:Y:S02]  /*00a0*/  SHF.R.S32.HI R3, RZ, 0x17, R5 ;  /* 0x00000017ff037819 */ /* 0x008fe40000011405 */
[----:B------:R-:W-:Y:S02]  /*00b0*/  LOP3.LUT R0, R0, 0xfe, RZ, 0xc0, !PT ;  /* 0x000000fe00007812 */ /* 0x000fe400078ec0ff */
[----:B------:R-:W-:Y:S02]  /*00c0*/  SGXT R3, R3, 0x1 ;  /* 0x000000010303781a */ /* 0x000fe40000000200 */
[----:B------:R-:W-:-:S04]  /*00d0*/  LEA R0, R5, R0, 0x8 ;  /* 0x0000000005007211 */ /* 0x000fc800078e40ff */
[----:B------:R-:W-:Y:S02]  /*00e0*/  LEA.HI R3, R3, R0, RZ, 0x9 ;  /* 0x0000000003037211 */ /* 0x000fe400078f48ff */
[----:B------:R-:W-:Y:S02]  /*00f0*/  ISETP.GE.AND P4, PT, R0, 0x800, PT ;  /* 0x000008000000780c */ /* 0x000fe40003f86270 */
[----:B------:R-:W-:-:S04]  /*0100*/  LOP3.LUT R3, R3, 0xfffffe00, RZ, 0xc0, !PT ;  /* 0xfffffe0003037812 */ /* 0x000fc800078ec0ff */
[----:B------:R-:W-:Y:S02]  /*0110*/  IADD3 R11, R0, -R3, RZ ;  /* 0x80000003000b7210 */ /* 0x000fe40007ffe0ff */
[----:B------:R-:W-:-:S03]  /*0120*/  CS2R R2, SRZ ;  /* 0x0000000000027805 */ /* 0x000fc6000001ff00 */
[----:B--2---:R-:W-:-:S05]  /*0130*/  IMAD.WIDE R8, R11, 0x4, R8 ;  /* 0x000000040b087825 */ /* 0x004fca00078e0208 */
[----:B------:R2:W3:Y:S01]  /*0140*/  @!P4 LDG.E.EL.64 R2, desc[UR4][R8.64] ;  /* 0x000000040802c981 */ /* 0x0004e2000c2e1b00 */
[----:B------:R-:W-:Y:S02]  /*0150*/  CS2R R4, SRZ ;  /* 0x0000000000047805 */ /* 0x000fe4000001ff00 */
[----:B------:R-:W-:Y:S01]  /*0160*/  CS2R R6, SRZ ;  /* 0x0000000000067805 */ /* 0x000fe2000001ff00 */
[----:B----4-:R-:W-:-:S04]  /*0170*/  IMAD.WIDE R12, R0, 0x4, R12 ;  /* 0x00000004000c7825 */ /* 0x010fc800078e020c */
[C---:B-----5:R-:W-:Y:S01]  /*0180*/  IMAD.WIDE R14, R11.reuse, 0x4, R14 ;  /* 0x000000040b0e7825 */ /* 0x060fe200078e020e */
[----:B------:R-:W4:Y:S04]  /*0190*/  @!P4 LDG.E.64 R4, desc[UR4][R12.64] ;  /* 0x000000040c04c981 */ /* 0x000f28000c1e1b00 */
[----:B------:R5:W4:Y:S01]  /*01a0*/  @!P4 LDG.E.EL.64 R6, desc[UR4][R14.64] ;  /* 0x000000040e06c981 */ /* 0x000b22000c2e1b00 */
[----:B0-----:R-:W-:Y:S01]  /*01b0*/  IMAD.WIDE R16, R11, 0x4, R16 ;  /* 0x000000040b107825 */ /* 0x001fe200078e0210 */
[----:B--2---:R-:W-:-:S03]  /*01c0*/  CS2R R8, SRZ ;  /* 0x0000000000087805 */ /* 0x004fc6000001ff00 */
[----:B-1----:R-:W-:Y:S01]  /*01d0*/  IMAD.WIDE R18, R11, 0x4, R18 ;  /* 0x000000040b127825 */ /* 0x002fe200078e0212 */
[----:B------:R-:W-:-:S04]  /*01e0*/  CS2R R10, SRZ ;  /* 0x00000000000a7805 */ /* 0x000fc8000001ff00 */
[----:B------:R-:W2:Y:S04]  /*01f0*/  @!P4 LDG.E.EL.64 R8, desc[UR4][R18.64] ;  /* 0x000000041208c981 */ /* 0x000ea8000c2e1b00 */
[----:B------:R-:W2:Y:S01]  /*0200*/  @!P4 LDG.E.EL.64 R10, desc[UR4][R16.64] ;  /* 0x00000004100ac981 */ /* 0x000ea2000c2e1b00 */
[----:B-----5:R-:W-:Y:S01]  /*0210*/  HFMA2.MMA R15, -RZ, RZ, 1.625, 0 ;  /* 0x3e800000ff0f7435 */ /* 0x020fe200000001ff */
[----:B---3--:R-:W-:Y:S01]  /*0220*/  FADD R2, R2, 9.9999997473787516356e-06 ;  /* 0x3727c5ac02027421 */ /* 0x008fe20000000000 */
[----:B------:R-:W-:-:S03]  /*0230*/  FADD R12, R3, 9.9999997473787516356e-06 ;  /* 0x3727c5ac030c7421 */ /* 0x000fc60000000000 */
[----:B------:R0:W1:Y:S08]  /*0240*/  MUFU.SQRT R13, R2 ;  /* 0x00000002000d7308 */ /* 0x0000700000002000 */
[----:B------:R-:W3:Y:S01]  /*0250*/  MUFU.SQRT R14, R12 ;  /* 0x0000000c000e7308 */ /* 0x000ee20000002000 */
[----:B0-----:R-:W0:Y:S01]  /*0260*/  LDC.64 R2, c[0x0][0x238] ;  /* 0x00008e00ff027b82 */ /* 0x001e220000000a00 */
[----:B-1----:R-:W-:-:S02]  /*0270*/  FSETP.GT.AND P0, PT, R13, 8.50705917302346158658e+37, PT ;  /* 0x7e8000000d00780b */ /* 0x002fc40003f04000 */
[----:B------:R-:W-:Y:S02]  /*0280*/  FSETP.GEU.AND P2, PT, R13, 1.175494350822287508e-38, PT ;  /* 0x008000000d00780b */ /* 0x000fe40003f4e000 */
[C---:B---3--:R-:W-:Y:S02]  /*0290*/  FSETP.GT.AND P1, PT, R14.reuse, 8.50705917302346158658e+37, PT ;  /* 0x7e8000000e00780b */ /* 0x048fe40003f24000 */
[----:B------:R-:W-:-:S07]  /*02a0*/  FSETP.GEU.AND P3, PT, R14, 1.175494350822287508e-38, PT ;  /* 0x008000000e00780b */ /* 0x000fce0003f6e000 */
[----:B------:R-:W-:-:S04]  /*02b0*/  @P0 FMUL R13, R13, 0.25 ;  /* 0x3e8000000d0d0820 */ /* 0x000fc80000400000 */
[----:B------:R-:W-:Y:S01]  /*02c0*/  @!P2 FMUL R13, R13, 16777216 ;  /* 0x4b8000000d0da820 */ /* 0x000fe20000400000 */
[----:B------:R-:W-:-:S04]  /*02d0*/  @P1 FMUL R14, R14, 0.25 ;  /* 0x3e8000000e0e1820 */ /* 0x000fc80000400000 */
[----:B------:R-:W-:Y:S01]  /*02e0*/  @!P3 FMUL R14, R14, 16777216 ;  /* 0x4b8000000e0eb820 */ /* 0x000fe20000400000 */
[----:B------:R-:W1:Y:S01]  /*02f0*/  MUFU.RCP R13, R13 ;  /* 0x0000000d000d7308 */ /* 0x000e620000001000 */
[----:B------:R-:W-:-:S07]  /*0300*/  FSEL R12, R15, 1, P0 ;  /* 0x3f8000000f0c7808 */ /* 0x000fce0000000000 */
[----:B------:R-:W3:Y:S01]  /*0310*/  MUFU.RCP R14, R14 ;  /* 0x0000000e000e7308 */ /* 0x000ee20000001000 */
[----:B------:R-:W-:Y:S01]  /*0320*/  FSEL R15, R15, 1, P1 ;  /* 0x3f8000000f0f7808 */ /* 0x000fe20000800000 */
[----:B------:R-:W-:Y:S01]  /*0330*/  @!P2 FMUL R12, R12, 16777216 ;  /* 0x4b8000000c0ca820 */ /* 0x000fe20000400000 */
[----:B----4-:R-:W-:-:S03]  /*0340*/  FADD R4, -R6, R4 ;  /* 0x0000000406047221 */ /* 0x010fc60000000100 */
[----:B------:R-:W-:Y:S01]  /*0350*/  @!P3 FMUL R15, R15, 16777216 ;  /* 0x4b8000000f0fb820 */ /* 0x000fe20000400000 */
[----:B------:R-:W-:Y:S01]  /*0360*/  FADD R5, -R7, R5 ;  /* 0x0000000507057221 */ /* 0x000fe20000000100 */
[----:B-1----:R-:W-:Y:S02]  /*0370*/  FMUL R13, R13, R12 ;  /* 0x0000000c0d0d7220 */ /* 0x002fe40000400000 */
[----:B---3--:R-:W-:Y:S02]  /*0380*/  FMUL R6, R14, R15 ;  /* 0x0000000f0e067220 */ /* 0x008fe40000400000 */
[----:B------:R-:W-:Y:S02]  /*0390*/  FMUL R13, R4, R13 ;  /* 0x0000000d040d7220 */ /* 0x000fe40000400000 */
[----:B------:R-:W-:Y:S01]  /*03a0*/  FMUL R6, R5, R6 ;  /* 0x0000000605067220 */ /* 0x000fe20000400000 */
[----:B0-----:R-:W-:-:S04]  /*03b0*/  IMAD.WIDE R2, R0, 0x4, R2 ;  /* 0x0000000400027825 */ /* 0x001fc800078e0202 */
[----:B--2---:R-:W-:Y:S01]  /*03c0*/  FFMA R8, R13, R10, R8 ;  /* 0x0000000a0d087223 */ /* 0x004fe20000000008 */
[----:B------:R-:W-:Y:S01]  /*03d0*/  FFMA R9, R6, R11, R9 ;  /* 0x0000000b06097223 */ /* 0x000fe20000000009 */
[----:B------:R-:W-:Y:S06]  /*03e0*/  @P4 EXIT ;  /* 0x000000000000494d */ /* 0x000fec0003800000 */
[----:B------:R-:W-:Y:S01]  /*03f0*/  STG.E.64 desc[UR4][R2.64], R8 ;  /* 0x0000000802007986 */ /* 0x000fe2000c101b04 */
[----:B------:R-:W-:Y:S05]  /*0400*/  EXIT ;  /* 0x000000000000794d */ /* 0x000fea0003800000 */
.L_x_0:
[----:B------:R-:W-:-:S00]  /*0410*/  BRA `(.L_x_0) ;  /* 0xfffffffc00fc7947 */ /* 0x000fc0000383ffff */
[----:B------:R-:W-:-:S00]  /*0420*/  NOP ;  /* 0x0000000000007918 */ /* 0x000fc00000000000 */
        /* <DEDUP_REMOVED lines=13> */
.L_x_1:


//--------------------- .nv.global.init           --------------------------
	.section	.nv.global.init,"aw",@progbits
.nv.global.init:
	.type		_$_str,@object
	.size		_$_str,(_$_str_$_2 - _$_str)
_$_str:
        /*0000*/ 	.byte	0x5f, 0x5f, 0x43, 0x55, 0x44, 0x41, 0x5f, 0x46, 0x54, 0x5a, 0x00
	.type		_$_str_$_2,@object
	.size		_$_str_$_2,(.L_1 - _$_str_$_2)
_$_str_$_2:
        /*000b*/ 	.byte	0x5f, 0x5f, 0x43, 0x55, 0x44, 0x41, 0x5f, 0x50, 0x52, 0x45, 0x43, 0x5f, 0x53, 0x51, 0x52, 0x54
        /*001b*/ 	.byte	0x00
.L_1:


//--------------------- .nv.constant0.triton_poi_fused__native_batch_norm_legit_no_training_99 --------------------------
	.section	.nv.constant0.triton_poi_fused__native_batch_norm_legit_no_training_99,"a",@progbits
	.sectionflags	@""
	.align	4
.nv.constant0.triton_poi_fused__native_batch_norm_legit_no_training_99:
	.zero		580
